//
// Generated by NVIDIA NVVM Compiler
//
// Compiler Build ID: CL-36424714
// Cuda compilation tools, release 13.0, V13.0.88
// Based on NVVM 20.0.0
//

.version 9.0
.target sm_100
.address_size 64

	// .globl	_Z21farthest_point_sampleiiPKiS0_PKfPfPi
// _ZZ21farthest_point_sampleiiPKiS0_PKfPfPiE5dists has been demoted
// _ZZ21farthest_point_sampleiiPKiS0_PKfPfPiE7dists_i has been demoted
// _ZZ21farthest_point_sampleiiPKiS0_PKfPfPiE3buf has been demoted

.visible .entry _Z21farthest_point_sampleiiPKiS0_PKfPfPi(
	.param .u32 _Z21farthest_point_sampleiiPKiS0_PKfPfPi_param_0,
	.param .u32 _Z21farthest_point_sampleiiPKiS0_PKfPfPi_param_1,
	.param .u64 .ptr .align 1 _Z21farthest_point_sampleiiPKiS0_PKfPfPi_param_2,
	.param .u64 .ptr .align 1 _Z21farthest_point_sampleiiPKiS0_PKfPfPi_param_3,
	.param .u64 .ptr .align 1 _Z21farthest_point_sampleiiPKiS0_PKfPfPi_param_4,
	.param .u64 .ptr .align 1 _Z21farthest_point_sampleiiPKiS0_PKfPfPi_param_5,
	.param .u64 .ptr .align 1 _Z21farthest_point_sampleiiPKiS0_PKfPfPi_param_6
)
{
	.reg .pred 	%p<21>;
	.reg .b32 	%r<96>;
	.reg .b32 	%f<34>;
	.reg .b64 	%rd<31>;
	// demoted variable
	.shared .align 4 .b8 _ZZ21farthest_point_sampleiiPKiS0_PKfPfPiE5dists[4096];
	// demoted variable
	.shared .align 4 .b8 _ZZ21farthest_point_sampleiiPKiS0_PKfPfPiE7dists_i[4096];
	// demoted variable
	.shared .align 4 .b8 _ZZ21farthest_point_sampleiiPKiS0_PKfPfPiE3buf[36864];
	ld.param.u32 	%r47, [_Z21farthest_point_sampleiiPKiS0_PKfPfPi_param_0];
	ld.param.u64 	%rd7, [_Z21farthest_point_sampleiiPKiS0_PKfPfPi_param_2];
	ld.param.u64 	%rd8, [_Z21farthest_point_sampleiiPKiS0_PKfPfPi_param_3];
	ld.param.u64 	%rd9, [_Z21farthest_point_sampleiiPKiS0_PKfPfPi_param_4];
	ld.param.u64 	%rd10, [_Z21farthest_point_sampleiiPKiS0_PKfPfPi_param_5];
	ld.param.u64 	%rd11, [_Z21farthest_point_sampleiiPKiS0_PKfPfPi_param_6];
	cvta.to.global.u64 	%rd1, %rd10;
	cvta.to.global.u64 	%rd2, %rd9;
	cvta.to.global.u64 	%rd3, %rd11;
	cvta.to.global.u64 	%rd4, %rd7;
	cvta.to.global.u64 	%rd5, %rd8;
	mov.u32 	%r81, %ctaid.x;
	setp.ge.s32 	%p1, %r81, %r47;
	@%p1 bra 	$L__BB0_30;
	mov.u32 	%r2, %tid.x;
	mov.u32 	%r3, %ntid.x;
	shl.b32 	%r48, %r2, 2;
	mov.u32 	%r49, _ZZ21farthest_point_sampleiiPKiS0_PKfPfPiE5dists;
	add.s32 	%r4, %r49, %r48;
	mov.u32 	%r50, _ZZ21farthest_point_sampleiiPKiS0_PKfPfPiE7dists_i;
	add.s32 	%r5, %r50, %r48;
	shl.b32 	%r6, %r2, 1;
	or.b32  	%r7, %r6, 1;
	mov.u32 	%r8, %nctaid.x;
$L__BB0_2:
	mul.wide.s32 	%rd12, %r81, 4;
	add.s64 	%rd13, %rd5, %rd12;
	ld.global.u32 	%r84, [%rd13];
	add.s64 	%rd14, %rd4, %rd12;
	ld.global.u32 	%r82, [%rd14];
	setp.lt.s32 	%p2, %r81, 1;
	mov.b32 	%r83, 0;
	mov.u32 	%r85, %r83;
	@%p2 bra 	$L__BB0_4;
	add.s32 	%r52, %r81, -1;
	mul.wide.u32 	%rd15, %r52, 4;
	add.s64 	%rd16, %rd5, %rd15;
	ld.global.u32 	%r85, [%rd16];
	sub.s32 	%r84, %r84, %r85;
	add.s64 	%rd17, %rd4, %rd15;
	ld.global.u32 	%r83, [%rd17];
	sub.s32 	%r82, %r82, %r83;
$L__BB0_4:
	setp.ne.s32 	%p3, %r2, 0;
	@%p3 bra 	$L__BB0_6;
	mul.wide.s32 	%rd18, %r85, 4;
	add.s64 	%rd19, %rd3, %rd18;
	st.global.u32 	[%rd19], %r83;
$L__BB0_6:
	setp.ge.s32 	%p4, %r2, %r82;
	mov.u32 	%r86, %r2;
	@%p4 bra 	$L__BB0_7;
	bra.uni 	$L__BB0_31;
$L__BB0_7:
	min.s32 	%r55, %r82, 3072;
	mul.lo.s32 	%r20, %r55, 3;
	setp.ge.s32 	%p6, %r2, %r20;
	@%p6 bra 	$L__BB0_10;
	shl.b32 	%r56, %r2, 2;
	mov.u32 	%r57, _ZZ21farthest_point_sampleiiPKiS0_PKfPfPiE3buf;
	add.s32 	%r88, %r57, %r56;
	mad.lo.s32 	%r87, %r83, 3, %r2;
	mov.u32 	%r89, %r2;
$L__BB0_9:
	mul.wide.s32 	%rd22, %r87, 4;
	add.s64 	%rd23, %rd2, %rd22;
	ld.global.f32 	%f19, [%rd23];
	st.shared.f32 	[%r88], %f19;
	add.s32 	%r89, %r89, %r3;
	shl.b32 	%r58, %r3, 2;
	add.s32 	%r88, %r88, %r58;
	add.s32 	%r87, %r87, %r3;
	setp.lt.s32 	%p7, %r89, %r20;
	@%p7 bra 	$L__BB0_9;
$L__BB0_10:
	bar.sync 	0;
	setp.lt.s32 	%p8, %r84, 2;
	@%p8 bra 	$L__BB0_29;
	mov.b32 	%r90, 1;
	mov.u32 	%r91, %r83;
$L__BB0_12:
	setp.ge.s32 	%p9, %r2, %r82;
	mul.lo.s32 	%r61, %r91, 3;
	mul.wide.s32 	%rd24, %r61, 4;
	add.s64 	%rd25, %rd2, %rd24;
	ld.global.f32 	%f1, [%rd25];
	ld.global.f32 	%f2, [%rd25+4];
	ld.global.f32 	%f3, [%rd25+8];
	mov.f32 	%f33, 0fBF800000;
	mov.b32 	%r94, 0;
	@%p9 bra 	$L__BB0_20;
	mov.b32 	%r94, 0;
	mov.f32 	%f33, 0fBF800000;
	mov.u32 	%r92, %r2;
$L__BB0_14:
	add.s32 	%r35, %r92, %r83;
	mul.wide.s32 	%rd26, %r35, 4;
	add.s64 	%rd6, %rd1, %rd26;
	ld.global.f32 	%f5, [%rd6];
	setp.gt.s32 	%p10, %r92, 3071;
	@%p10 bra 	$L__BB0_16;
	mov.u32 	%r64, _ZZ21farthest_point_sampleiiPKiS0_PKfPfPiE3buf;
	mad.lo.s32 	%r65, %r92, 12, %r64;
	ld.shared.f32 	%f30, [%r65];
	ld.shared.f32 	%f31, [%r65+4];
	ld.shared.f32 	%f32, [%r65+8];
	bra.uni 	$L__BB0_17;
$L__BB0_16:
	mul.lo.s32 	%r63, %r35, 3;
	mul.wide.s32 	%rd27, %r63, 4;
	add.s64 	%rd28, %rd2, %rd27;
	ld.global.f32 	%f30, [%rd28];
	ld.global.f32 	%f31, [%rd28+4];
	ld.global.f32 	%f32, [%rd28+8];
$L__BB0_17:
	sub.f32 	%f22, %f30, %f1;
	sub.f32 	%f23, %f31, %f2;
	mul.f32 	%f24, %f23, %f23;
	fma.rn.f32 	%f25, %f22, %f22, %f24;
	sub.f32 	%f26, %f32, %f3;
	fma.rn.f32 	%f27, %f26, %f26, %f25;
	min.f32 	%f15, %f27, %f5;
	setp.eq.f32 	%p11, %f15, %f5;
	@%p11 bra 	$L__BB0_19;
	st.global.f32 	[%rd6], %f15;
$L__BB0_19:
	setp.gt.f32 	%p12, %f15, %f33;
	selp.b32 	%r94, %r35, %r94, %p12;
	selp.f32 	%f33, %f15, %f33, %p12;
	add.s32 	%r92, %r92, %r3;
	setp.lt.s32 	%p13, %r92, %r82;
	@%p13 bra 	$L__BB0_14;
$L__BB0_20:
	setp.lt.u32 	%p14, %r3, 2;
	st.shared.f32 	[%r4], %f33;
	st.shared.u32 	[%r5], %r94;
	@%p14 bra 	$L__BB0_26;
	mov.b32 	%r95, 0;
$L__BB0_22:
	mov.u32 	%r39, %r95;
	bar.sync 	0;
	add.s32 	%r95, %r39, 1;
	shr.u32 	%r67, %r3, %r95;
	setp.ge.u32 	%p15, %r2, %r67;
	@%p15 bra 	$L__BB0_25;
	shl.b32 	%r41, %r6, %r39;
	shl.b32 	%r42, %r7, %r39;
	shl.b32 	%r68, %r41, 2;
	mov.u32 	%r69, _ZZ21farthest_point_sampleiiPKiS0_PKfPfPiE5dists;
	add.s32 	%r43, %r69, %r68;
	ld.shared.f32 	%f28, [%r43];
	shl.b32 	%r70, %r42, 2;
	add.s32 	%r71, %r69, %r70;
	ld.shared.f32 	%f18, [%r71];
	setp.geu.f32 	%p16, %f28, %f18;
	@%p16 bra 	$L__BB0_25;
	st.shared.f32 	[%r43], %f18;
	mov.u32 	%r73, _ZZ21farthest_point_sampleiiPKiS0_PKfPfPiE7dists_i;
	add.s32 	%r74, %r73, %r70;
	ld.shared.u32 	%r75, [%r74];
	add.s32 	%r77, %r73, %r68;
	st.shared.u32 	[%r77], %r75;
$L__BB0_25:
	mov.b32 	%r78, 2;
	shl.b32 	%r79, %r78, %r39;
	setp.lt.u32 	%p17, %r79, %r3;
	@%p17 bra 	$L__BB0_22;
$L__BB0_26:
	setp.ne.s32 	%p18, %r2, 0;
	bar.sync 	0;
	ld.shared.u32 	%r91, [_ZZ21farthest_point_sampleiiPKiS0_PKfPfPiE7dists_i];
	@%p18 bra 	$L__BB0_28;
	add.s32 	%r80, %r90, %r85;
	mul.wide.s32 	%rd29, %r80, 4;
	add.s64 	%rd30, %rd3, %rd29;
	st.global.u32 	[%rd30], %r91;
$L__BB0_28:
	add.s32 	%r90, %r90, 1;
	setp.ne.s32 	%p19, %r90, %r84;
	@%p19 bra 	$L__BB0_12;
$L__BB0_29:
	add.s32 	%r81, %r81, %r8;
	setp.lt.s32 	%p20, %r81, %r47;
	@%p20 bra 	$L__BB0_2;
$L__BB0_30:
	ret;
$L__BB0_31:
	add.s32 	%r53, %r86, %r83;
	mul.wide.s32 	%rd20, %r53, 4;
	add.s64 	%rd21, %rd1, %rd20;
	mov.b32 	%r54, 2123789977;
	st.global.u32 	[%rd21], %r54;
	add.s32 	%r86, %r86, %r3;
	setp.lt.s32 	%p5, %r86, %r82;
	@%p5 bra 	$L__BB0_31;
	bra.uni 	$L__BB0_7;

}


// ===== COMPILED SASS (sm_100) =====

	.target	sm_100

	.elftype	@"ET_EXEC"


//--------------------- .note.nv.tkinfo           --------------------------
	.section	.note.nv.tkinfo,"",@"SHT_NOTE"
	.sectionflags	@"SHF_NOTE_NV_TKINFO"
	.tkinfo
        /*0018*/ 	.word	0x00000002
        /*0030*/ 	.string	""
        /*0030*/ 	.string	"ptxas"
        /*0030*/ 	.string	"Cuda compilation tools, release 13.0, V13.0.88"
        /*0030*/ 	.string	"Build cuda_13.0.r13.0/compiler.36424714_0"
        /*0030*/ 	.string	"-arch sm_100 -m 64 "



//--------------------- .note.nv.cuinfo           --------------------------
	.section	.note.nv.cuinfo,"",@"SHT_NOTE"
	.sectionflags	@"SHF_NOTE_NV_CUINFO"
        /*0018*/ 	.short	0x0002
        /*001a*/ 	.short	0x0064
        /*001c*/ 	.short	0x0082
	.zero		2


//--------------------- .nv.info                  --------------------------
	.section	.nv.info,"",@"SHT_CUDA_INFO"
	.align	4


	//----- nvinfo : EIATTR_REGCOUNT
	.align		4
        /*0000*/ 	.byte	0x04, 0x2f
        /*0002*/ 	.short	(.L_1 - .L_0)
	.align		4
.L_0:
        /*0004*/ 	.word	index@(_Z21farthest_point_sampleiiPKiS0_PKfPfPi)
        /*0008*/ 	.word	0x00000020


	//----- nvinfo : EIATTR_FRAME_SIZE
	.align		4
.L_1:
        /*000c*/ 	.byte	0x04, 0x11
        /*000e*/ 	.short	(.L_3 - .L_2)
	.align		4
.L_2:
        /*0010*/ 	.word	index@(_Z21farthest_point_sampleiiPKiS0_PKfPfPi)
        /*0014*/ 	.word	0x00000000


	//----- nvinfo : EIATTR_MIN_STACK_SIZE
	.align		4
.L_3:
        /*0018*/ 	.byte	0x04, 0x12
        /*001a*/ 	.short	(.L_5 - .L_4)
	.align		4
.L_4:
        /*001c*/ 	.word	index@(_Z21farthest_point_sampleiiPKiS0_PKfPfPi)
        /*0020*/ 	.word	0x00000000
.L_5:


//--------------------- .nv.compat                --------------------------
	.section	.nv.compat,"",@"SHT_CUDA_COMPAT_INFO"
	.align	4
        /*0000*/ 	.byte	0x02, 0x09, 0x00, 0x00, 0x02, 0x02, 0x01, 0x00, 0x02, 0x05, 0x05, 0x00, 0x03, 0x07, 0x01, 0x01
        /*0010*/ 	.byte	0x02, 0x03, 0x00, 0x00, 0x02, 0x06, 0x01, 0x00, 0x04, 0x0b, 0x08, 0x00, 0x09, 0x00, 0x00, 0x00
        /*0020*/ 	.byte	0x00, 0x00, 0x00, 0x00


//--------------------- .nv.info._Z21farthest_point_sampleiiPKiS0_PKfPfPi --------------------------
	.section	.nv.info._Z21farthest_point_sampleiiPKiS0_PKfPfPi,"",@"SHT_CUDA_INFO"
	.sectionflags	@""
	.align	4


	//----- nvinfo : EIATTR_CUDA_API_VERSION
	.align		4
        /*0000*/ 	.byte	0x04, 0x37
        /*0002*/ 	.short	(.L_7 - .L_6)
.L_6:
        /*0004*/ 	.word	0x00000082


	//----- nvinfo : EIATTR_KPARAM_INFO
	.align		4
.L_7:
        /*0008*/ 	.byte	0x04, 0x17
        /*000a*/ 	.short	(.L_9 - .L_8)
.L_8:
        /*000c*/ 	.word	0x00000000
        /*0010*/ 	.short	0x0006
        /*0012*/ 	.short	0x0028
        /*0014*/ 	.byte	0x00, 0xf5, 0x21, 0x00


	//----- nvinfo : EIATTR_KPARAM_INFO
	.align		4
.L_9:
        /*0018*/ 	.byte	0x04, 0x17
        /*001a*/ 	.short	(.L_11 - .L_10)
.L_10:
        /*001c*/ 	.word	0x00000000
        /*0020*/ 	.short	0x0005
        /*0022*/ 	.short	0x0020
        /*0024*/ 	.byte	0x00, 0xf5, 0x21, 0x00


	//----- nvinfo : EIATTR_KPARAM_INFO
	.align		4
.L_11:
        /*0028*/ 	.byte	0x04, 0x17
        /*002a*/ 	.short	(.L_13 - .L_12)
.L_12:
        /*002c*/ 	.word	0x00000000
        /*0030*/ 	.short	0x0004
        /*0032*/ 	.short	0x0018
        /*0034*/ 	.byte	0x00, 0xf5, 0x21, 0x00


	//----- nvinfo : EIATTR_KPARAM_INFO
	.align		4
.L_13:
        /*0038*/ 	.byte	0x04, 0x17
        /*003a*/ 	.short	(.L_15 - .L_14)
.L_14:
        /*003c*/ 	.word	0x00000000
        /*0040*/ 	.short	0x0003
        /*0042*/ 	.short	0x0010
        /*0044*/ 	.byte	0x00, 0xf5, 0x21, 0x00


	//----- nvinfo : EIATTR_KPARAM_INFO
	.align		4
.L_15:
        /*0048*/ 	.byte	0x04, 0x17
        /*004a*/ 	.short	(.L_17 - .L_16)
.L_16:
        /*004c*/ 	.word	0x00000000
        /*0050*/ 	.short	0x0002
        /*0052*/ 	.short	0x0008
        /*0054*/ 	.byte	0x00, 0xf5, 0x21, 0x00


	//----- nvinfo : EIATTR_KPARAM_INFO
	.align		4
.L_17:
        /*0058*/ 	.byte	0x04, 0x17
        /*005a*/ 	.short	(.L_19 - .L_18)
.L_18:
        /*005c*/ 	.word	0x00000000
        /*0060*/ 	.short	0x0001
        /*0062*/ 	.short	0x0004
        /*0064*/ 	.byte	0x00, 0xf0, 0x11, 0x00


	//----- nvinfo : EIATTR_KPARAM_INFO
	.align		4
.L_19:
        /*0068*/ 	.byte	0x04, 0x17
        /*006a*/ 	.short	(.L_21 - .L_20)
.L_20:
        /*006c*/ 	.word	0x00000000
        /*0070*/ 	.short	0x0000
        /*0072*/ 	.short	0x0000
        /*0074*/ 	.byte	0x00, 0xf0, 0x11, 0x00


	//----- nvinfo : EIATTR_SPARSE_MMA_MASK
	.align		4
.L_21:
        /*0078*/ 	.byte	0x03, 0x50
        /*007a*/ 	.short	0x0000


	//----- nvinfo : EIATTR_MAXREG_COUNT
	.align		4
        /*007c*/ 	.byte	0x03, 0x1b
        /*007e*/ 	.short	0x00ff


	//----- nvinfo : EIATTR_NUM_BARRIERS
	.align		4
        /*0080*/ 	.byte	0x02, 0x4c
        /*0082*/ 	.byte	0x01
	.zero		1


	//----- nvinfo : EIATTR_MERCURY_ISA_VERSION
	.align		4
        /*0084*/ 	.byte	0x03, 0x5f
        /*0086*/ 	.short	0x0101


	//----- nvinfo : EIATTR_VRC_CTA_INIT_COUNT
	.align		4
        /*0088*/ 	.byte	0x02, 0x4a
	.zero		1
	.zero		1


	//----- nvinfo : EIATTR_EXIT_INSTR_OFFSETS
	.align		4
        /*008c*/ 	.byte	0x04, 0x1c
        /*008e*/ 	.short	(.L_23 - .L_22)


	//   ....[0]....
.L_22:
        /*0090*/ 	.word	0x00000040


	//   ....[1]....
        /*0094*/ 	.word	0x00000b40


	//----- nvinfo : EIATTR_CRS_STACK_SIZE
	.align		4
.L_23:
        /*0098*/ 	.byte	0x04, 0x1e
        /*009a*/ 	.short	(.L_25 - .L_24)
.L_24:
        /*009c*/ 	.word	0x00000000


	//----- nvinfo : EIATTR_CBANK_PARAM_SIZE
	.align		4
.L_25:
        /*00a0*/ 	.byte	0x03, 0x19
        /*00a2*/ 	.short	0x0030


	//----- nvinfo : EIATTR_PARAM_CBANK
	.align		4
        /*00a4*/ 	.byte	0x04, 0x0a
        /*00a6*/ 	.short	(.L_27 - .L_26)
	.align		4
.L_26:
        /*00a8*/ 	.word	index@(.nv.constant0._Z21farthest_point_sampleiiPKiS0_PKfPfPi)
        /*00ac*/ 	.short	0x0380
        /*00ae*/ 	.short	0x0030


	//----- nvinfo : EIATTR_SW_WAR
	.align		4
.L_27:
        /*00b0*/ 	.byte	0x04, 0x36
        /*00b2*/ 	.short	(.L_29 - .L_28)
.L_28:
        /*00b4*/ 	.word	0x00000008
.L_29:


//--------------------- .nv.callgraph             --------------------------
	.section	.nv.callgraph,"",@"SHT_CUDA_CALLGRAPH"
	.align	4
	.sectionentsize	8
	.align		4
        /*0000*/ 	.word	0x00000000
	.align		4
        /*0004*/ 	.word	0xffffffff
	.align		4
        /*0008*/ 	.word	0x00000000
	.align		4
        /*000c*/ 	.word	0xfffffffe
	.align		4
        /*0010*/ 	.word	0x00000000
	.align		4
        /*0014*/ 	.word	0xfffffffd
	.align		4
        /*0018*/ 	.word	0x00000000
	.align		4
        /*001c*/ 	.word	0xfffffffc


//--------------------- .text._Z21farthest_point_sampleiiPKiS0_PKfPfPi --------------------------
	.section	.text._Z21farthest_point_sampleiiPKiS0_PKfPfPi,"ax",@progbits
	.align	128
        .global         _Z21farthest_point_sampleiiPKiS0_PKfPfPi
        .type           _Z21farthest_point_sampleiiPKiS0_PKfPfPi,@function
        .size           _Z21farthest_point_sampleiiPKiS0_PKfPfPi,(.L_x_17 - _Z21farthest_point_sampleiiPKiS0_PKfPfPi)
        .other          _Z21farthest_point_sampleiiPKiS0_PKfPfPi,@"STO_CUDA_ENTRY STV_DEFAULT"
_Z21farthest_point_sampleiiPKiS0_PKfPfPi:
.text._Z21farthest_point_sampleiiPKiS0_PKfPfPi:
[----:B------:R-:W-:Y:S08]  /*0000*/  LDC R1, c[0x0][0x37c] ;  /* 0x0000df00ff017b82 */ /* 0x000ff00000000800 */
[----:B------:R-:W0:Y:S08]  /*0010*/  S2UR UR6, SR_CTAID.X ;  /* 0x00000000000679c3 */ /* 0x000e300000002500 */
[----:B------:R-:W0:Y:S02]  /*0020*/  LDC R0, c[0x0][0x380] ;  /* 0x0000e000ff007b82 */ /* 0x000e240000000800 */
[----:B0-----:R-:W-:-:S13]  /*0030*/  ISETP.LE.AND P0, PT, R0, UR6, PT ;  /* 0x0000000600007c0c */ /* 0x001fda000bf03270 */
[----:B------:R-:W-:Y:S05]  /*0040*/  @P0 EXIT ;  /* 0x000000000000094d */ /* 0x000fea0003800000 */
[----:B------:R-:W0:Y:S01]  /*0050*/  S2R R0, SR_TID.X ;  /* 0x0000000000007919 */ /* 0x000e220000002100 */
[----:B------:R-:W1:Y:S01]  /*0060*/  S2UR UR5, SR_CgaCtaId ;  /* 0x00000000000579c3 */ /* 0x000e620000008800 */
[----:B------:R-:W-:Y:S01]  /*0070*/  UMOV UR4, 0x400 ;  /* 0x0000040000047882 */ /* 0x000fe20000000000 */
[----:B------:R-:W-:Y:S01]  /*0080*/  IMAD.U32 R10, RZ, RZ, UR6 ;  /* 0x00000006ff0a7e24 */ /* 0x000fe2000f8e00ff */
[----:B------:R-:W-:Y:S01]  /*0090*/  UIADD3 UR4, UPT, UPT, UR4, 0x1000, URZ ;  /* 0x0000100004047890 */ /* 0x000fe2000fffe0ff */
[----:B------:R-:W2:Y:S04]  /*00a0*/  LDCU.64 UR8, c[0x0][0x358] ;  /* 0x00006b00ff0877ac */ /* 0x000ea80008000a00 */
[----:B------:R-:W3:Y:S08]  /*00b0*/  LDC R6, c[0x0][0x360] ;  /* 0x0000d800ff067b82 */ /* 0x000ef00000000800 */
[----:B------:R-:W4:Y:S01]  /*00c0*/  LDC R7, c[0x0][0x370] ;  /* 0x0000dc00ff077b82 */ /* 0x000f220000000800 */
[----:B-1----:R-:W-:Y:S01]  /*00d0*/  ULEA UR4, UR5, UR4, 0x18 ;  /* 0x0000000405047291 */ /* 0x002fe2000f8ec0ff */
[----:B0-----:R-:W-:-:S05]  /*00e0*/  IMAD.SHL.U32 R8, R0, 0x2, RZ ;  /* 0x0000000200087824 */ /* 0x001fca00078e00ff */
[----:B------:R-:W-:Y:S01]  /*00f0*/  LEA R11, R0, UR4, 0x2 ;  /* 0x00000004000b7c11 */ /* 0x000fe2000f8e10ff */
[----:B--2---:R-:W-:-:S07]  /*0100*/  VIADD R9, R8, 0x1 ;  /* 0x0000000108097836 */ /* 0x004fce0000000000 */
.L_x_15:
[----:B0-----:R-:W0:Y:S01]  /*0110*/  LDC.64 R22, c[0x0][0x388] ;  /* 0x0000e200ff167b82 */ /* 0x001e220000000a00 */
[----:B------:R-:W-:Y:S02]  /*0120*/  ISETP.GE.AND P0, PT, R10, 0x1, PT ;  /* 0x000000010a00780c */ /* 0x000fe40003f06270 */
[----:B------:R-:W-:-:S05]  /*0130*/  CS2R R12, SRZ ;  /* 0x00000000000c7805 */ /* 0x000fca000001ff00 */
[----:B-1----:R-:W1:Y:S06]  /*0140*/  LDC.64 R2, c[0x0][0x390] ;  /* 0x0000e400ff027b82 */ /* 0x002e6c0000000a00 */
[C---:B------:R-:W-:Y:S01]  /*0150*/  @P0 IADD3 R21, PT, PT, R10.reuse, -0x1, RZ ;  /* 0xffffffff0a150810 */ /* 0x040fe20007ffe0ff */
[----:B0-----:R-:W-:-:S04]  /*0160*/  IMAD.WIDE R4, R10, 0x4, R22 ;  /* 0x000000040a047825 */ /* 0x001fc800078e0216 */
[C---:B------:R-:W-:Y:S01]  /*0170*/  @P0 IMAD.WIDE.U32 R22, R21.reuse, 0x4, R22 ;  /* 0x0000000415160825 */ /* 0x040fe200078e0016 */
[----:B------:R-:W2:Y:S03]  /*0180*/  LDG.E R15, desc[UR8][R4.64] ;  /* 0x00000008040f7981 */ /* 0x000ea6000c1e1900 */
[--C-:B-1----:R-:W-:Y:S01]  /*0190*/  @P0 IMAD.WIDE.U32 R20, R21, 0x4, R2.reuse ;  /* 0x0000000415140825 */ /* 0x102fe200078e0002 */
[----:B------:R-:W2:Y:S04]  /*01a0*/  @P0 LDG.E R13, desc[UR8][R22.64] ;  /* 0x00000008160d0981 */ /* 0x000ea8000c1e1900 */
[----:B------:R-:W3:Y:S01]  /*01b0*/  @P0 LDG.E R12, desc[UR8][R20.64] ;  /* 0x00000008140c0981 */ /* 0x000ee2000c1e1900 */
[----:B------:R-:W-:Y:S01]  /*01c0*/  ISETP.NE.AND P2, PT, R0, RZ, PT ;  /* 0x000000ff0000720c */ /* 0x000fe20003f45270 */
[----:B------:R-:W-:-:S05]  /*01d0*/  IMAD.WIDE R2, R10, 0x4, R2 ;  /* 0x000000040a027825 */ /* 0x000fca00078e0202 */
[----:B------:R0:W5:Y:S01]  /*01e0*/  LDG.E R17, desc[UR8][R2.64] ;  /* 0x0000000802117981 */ /* 0x000162000c1e1900 */
[----:B------:R-:W-:Y:S06]  /*01f0*/  BSSY.RECONVERGENT B0, `(.L_x_0) ;  /* 0x0000013000007945 */ /* 0x000fec0003800200 */
[----:B------:R-:W3:Y:S01]  /*0200*/  @!P2 LDC.64 R24, c[0x0][0x3a8] ;  /* 0x0000ea00ff18ab82 */ /* 0x000ee20000000a00 */
[----:B--2---:R-:W-:Y:S02]  /*0210*/  @P0 IMAD.IADD R15, R15, 0x1, -R13 ;  /* 0x000000010f0f0824 */ /* 0x004fe400078e0a0d */
[----:B---3--:R-:W-:-:S03]  /*0220*/  @!P2 IMAD.WIDE R4, R12, 0x4, R24 ;  /* 0x000000040c04a825 */ /* 0x008fc600078e0218 */
[----:B------:R-:W-:Y:S02]  /*0230*/  ISETP.GE.AND P3, PT, R0, R15, PT ;  /* 0x0000000f0000720c */ /* 0x000fe40003f66270 */
[----:B------:R-:W-:Y:S01]  /*0240*/  VIMNMX R19, PT, PT, R15, 0xc00, PT ;  /* 0x00000c000f137848 */ /* 0x000fe20003fe0100 */
[----:B------:R0:W-:Y:S04]  /*0250*/  @!P2 STG.E desc[UR8][R4.64], R13 ;  /* 0x0000000d0400a986 */ /* 0x0001e8000c101908 */
[----:B------:R-:W-:-:S05]  /*0260*/  IMAD R19, R19, 0x3, RZ ;  /* 0x0000000313137824 */ /* 0x000fca00078e02ff */
[----:B------:R-:W-:Y:S01]  /*0270*/  ISETP.GE.AND P1, PT, R0, R19, PT ;  /* 0x000000130000720c */ /* 0x000fe20003f26270 */
[----:B------:R-:W-:-:S12]  /*0280*/  @P3 BRA `(.L_x_1) ;  /* 0x0000000000243947 */ /* 0x000fd80003800000 */
[----:B0-----:R-:W0:Y:S01]  /*0290*/  LDC.64 R2, c[0x0][0x3a0] ;  /* 0x0000e800ff027b82 */ /* 0x001e220000000a00 */
[----:B------:R-:W-:Y:S01]  /*02a0*/  IMAD.MOV.U32 R14, RZ, RZ, R0 ;  /* 0x000000ffff0e7224 */ /* 0x000fe200078e0000 */
[----:B------:R-:W-:-:S07]  /*02b0*/  MOV R21, 0x7e967699 ;  /* 0x7e96769900157802 */ /* 0x000fce0000000f00 */
.L_x_2:
[----:B-1----:R-:W-:Y:S02]  /*02c0*/  IMAD.IADD R5, R14, 0x1, R13 ;  /* 0x000000010e057824 */ /* 0x002fe400078e020d */
[----:B------:R-:W-:Y:S02]  /*02d0*/  IMAD.IADD R14, R6, 0x1, R14 ;  /* 0x00000001060e7824 */ /* 0x000fe400078e020e */
[----:B0-----:R-:W-:-:S03]  /*02e0*/  IMAD.WIDE R4, R5, 0x4, R2 ;  /* 0x0000000405047825 */ /* 0x001fc600078e0202 */
[----:B------:R-:W-:Y:S02]  /*02f0*/  ISETP.GE.AND P2, PT, R14, R15, PT ;  /* 0x0000000f0e00720c */ /* 0x000fe40003f46270 */
[----:B------:R1:W-:Y:S11]  /*0300*/  STG.E desc[UR8][R4.64], R21 ;  /* 0x0000001504007986 */ /* 0x0003f6000c101908 */
[----:B------:R-:W-:Y:S05]  /*0310*/  @!P2 BRA `(.L_x_2) ;  /* 0xfffffffc00e8a947 */ /* 0x000fea000383ffff */
.L_x_1:
[----:B------:R-:W-:Y:S05]  /*0320*/  BSYNC.RECONVERGENT B0 ;  /* 0x0000000000007941 */ /* 0x000fea0003800200 */
.L_x_0:
[----:B------:R-:W-:Y:S04]  /*0330*/  BSSY.RECONVERGENT B0, `(.L_x_3) ;  /* 0x0000012000007945 */ /* 0x000fe80003800200 */
[----:B------:R-:W-:Y:S05]  /*0340*/  @P1 BRA `(.L_x_4) ;  /* 0x0000000000401947 */ /* 0x000fea0003800000 */
[----:B------:R-:W2:Y:S01]  /*0350*/  S2UR UR5, SR_CgaCtaId ;  /* 0x00000000000579c3 */ /* 0x000ea20000008800 */
[----:B------:R-:W-:Y:S01]  /*0360*/  UMOV UR4, 0x400 ;  /* 0x0000040000047882 */ /* 0x000fe20000000000 */
[----:B------:R-:W-:Y:S01]  /*0370*/  IMAD R23, R13, 0x3, R0 ;  /* 0x000000030d177824 */ /* 0x000fe200078e0200 */
[----:B------:R-:W-:Y:S01]  /*0380*/  UIADD3 UR4, UPT, UPT, UR4, 0x2000, URZ ;  /* 0x0000200004047890 */ /* 0x000fe2000fffe0ff */
[----:B------:R-:W-:-:S04]  /*0390*/  MOV R14, R0 ;  /* 0x00000000000e7202 */ /* 0x000fc80000000f00 */
[----:B0-----:R-:W0:Y:S01]  /*03a0*/  LDC.64 R2, c[0x0][0x398] ;  /* 0x0000e600ff027b82 */ /* 0x001e220000000a00 */
[----:B--2---:R-:W-:-:S06]  /*03b0*/  ULEA UR4, UR5, UR4, 0x18 ;  /* 0x0000000405047291 */ /* 0x004fcc000f8ec0ff */
[----:B-1----:R-:W-:-:S07]  /*03c0*/  LEA R21, R0, UR4, 0x2 ;  /* 0x0000000400157c11 */ /* 0x002fce000f8e10ff */
.L_x_5:
[----:B0-----:R-:W-:-:S06]  /*03d0*/  IMAD.WIDE R4, R23, 0x4, R2 ;  /* 0x0000000417047825 */ /* 0x001fcc00078e0202 */
[----:B------:R-:W2:Y:S01]  /*03e0*/  LDG.E R4, desc[UR8][R4.64] ;  /* 0x0000000804047981 */ /* 0x000ea2000c1e1900 */
[C---:B------:R-:W-:Y:S02]  /*03f0*/  IMAD.IADD R14, R6.reuse, 0x1, R14 ;  /* 0x00000001060e7824 */ /* 0x040fe400078e020e */
[----:B------:R-:W-:-:S03]  /*0400*/  IMAD.IADD R23, R6, 0x1, R23 ;  /* 0x0000000106177824 */ /* 0x000fc600078e0217 */
[----:B------:R-:W-:Y:S01]  /*0410*/  ISETP.GE.AND P1, PT, R14, R19, PT ;  /* 0x000000130e00720c */ /* 0x000fe20003f26270 */
[----:B--2---:R0:W-:Y:S02]  /*0420*/  STS [R21], R4 ;  /* 0x0000000415007388 */ /* 0x0041e40000000800 */
[----:B0-----:R-:W-:-:S10]  /*0430*/  LEA R21, R6, R21, 0x2 ;  /* 0x0000001506157211 */ /* 0x001fd400078e10ff */
[----:B------:R-:W-:Y:S05]  /*0440*/  @!P1 BRA `(.L_x_5) ;  /* 0xfffffffc00e09947 */ /* 0x000fea000383ffff */
.L_x_4:
[----:B------:R-:W-:Y:S05]  /*0450*/  BSYNC.RECONVERGENT B0 ;  /* 0x0000000000007941 */ /* 0x000fea0003800200 */
.L_x_3:
[----:B-----5:R-:W-:Y:S01]  /*0460*/  @P0 IMAD.IADD R17, R17, 0x1, -R12 ;  /* 0x0000000111110824 */ /* 0x020fe200078e0a0c */
[----:B------:R-:W-:Y:S04]  /*0470*/  BAR.SYNC.DEFER_BLOCKING 0x0 ;  /* 0x0000000000007b1d */ /* 0x000fe80000010000 */
[----:B------:R-:W-:-:S13]  /*0480*/  ISETP.GE.AND P0, PT, R17, 0x2, PT ;  /* 0x000000021100780c */ /* 0x000fda0003f06270 */
[----:B------:R-:W-:Y:S05]  /*0490*/  @!P0 BRA `(.L_x_6) ;  /* 0x0000000400988947 */ /* 0x000fea0003800000 */
[----:B01----:R-:W-:Y:S01]  /*04a0*/  IMAD.MOV.U32 R5, RZ, RZ, R13 ;  /* 0x000000ffff057224 */ /* 0x003fe200078e000d */
[----:B------:R-:W-:-:S06]  /*04b0*/  UMOV UR6, 0x1 ;  /* 0x0000000100067882 */ /* 0x000fcc0000000000 */
.L_x_14:
[----:B------:R-:W0:Y:S01]  /*04c0*/  LDC.64 R2, c[0x0][0x398] ;  /* 0x0000e600ff027b82 */ /* 0x000e220000000a00 */
[----:B------:R-:W-:Y:S01]  /*04d0*/  ISETP.GE.AND P0, PT, R0, R15, PT ;  /* 0x0000000f0000720c */ /* 0x000fe20003f06270 */
[----:B------:R-:W-:Y:S01]  /*04e0*/  IMAD R5, R5, 0x3, RZ ;  /* 0x0000000305057824 */ /* 0x000fe200078e02ff */
[----:B------:R-:W-:Y:S01]  /*04f0*/  BSSY.RECONVERGENT B0, `(.L_x_7) ;  /* 0x000002d000007945 */ /* 0x000fe20003800200 */
[----:B------:R-:W-:Y:S02]  /*0500*/  HFMA2 R16, -RZ, RZ, -1.875, 0 ;  /* 0xbf800000ff107431 */ /* 0x000fe400000001ff */
[----:B------:R-:W-:Y:S02]  /*0510*/  IMAD.MOV.U32 R14, RZ, RZ, RZ ;  /* 0x000000ffff0e7224 */ /* 0x000fe400078e00ff */
[----:B0-----:R-:W-:-:S06]  /*0520*/  IMAD.WIDE R2, R5, 0x4, R2 ;  /* 0x0000000405027825 */ /* 0x001fcc00078e0202 */
[----:B------:R-:W-:Y:S05]  /*0530*/  @P0 BRA `(.L_x_8) ;  /* 0x0000000000a00947 */ /* 0x000fea0003800000 */
[----:B------:R0:W5:Y:S04]  /*0540*/  LDG.E R18, desc[UR8][R2.64] ;  /* 0x0000000802127981 */ /* 0x000168000c1e1900 */
[----:B------:R0:W5:Y:S04]  /*0550*/  LDG.E R19, desc[UR8][R2.64+0x4] ;  /* 0x0000040802137981 */ /* 0x000168000c1e1900 */
[----:B------:R0:W5:Y:S01]  /*0560*/  LDG.E R20, desc[UR8][R2.64+0x8] ;  /* 0x0000080802147981 */ /* 0x000162000c1e1900 */
[----:B------:R-:W-:Y:S01]  /*0570*/  IMAD.MOV.U32 R14, RZ, RZ, RZ ;  /* 0x000000ffff0e7224 */ /* 0x000fe200078e00ff */
[----:B------:R-:W-:Y:S01]  /*0580*/  MOV R16, 0xbf800000 ;  /* 0xbf80000000107802 */ /* 0x000fe20000000f00 */
[----:B------:R-:W-:-:S07]  /*0590*/  IMAD.MOV.U32 R22, RZ, RZ, R0 ;  /* 0x000000ffff167224 */ /* 0x000fce00078e0000 */
.L_x_9:
[C---:B------:R-:W-:Y:S02]  /*05a0*/  ISETP.GT.AND P0, PT, R22.reuse, 0xbff, PT ;  /* 0x00000bff1600780c */ /* 0x040fe40003f04270 */
[----:B------:R-:W-:-:S11]  /*05b0*/  IADD3 R21, PT, PT, R22, R13, RZ ;  /* 0x0000000d16157210 */ /* 0x000fd60007ffe0ff */
[----:B01----:R-:W0:Y:S01]  /*05c0*/  @!P0 S2R R3, SR_CgaCtaId ;  /* 0x0000000000038919 */ /* 0x003e220000008800 */
[----:B------:R-:W-:Y:S01]  /*05d0*/  @!P0 MOV R2, 0x400 ;  /* 0x0000040000028802 */ /* 0x000fe20000000f00 */
[----:B------:R-:W1:Y:S01]  /*05e0*/  @P0 LDC.64 R4, c[0x0][0x398] ;  /* 0x0000e600ff040b82 */ /* 0x000e620000000a00 */
[----:B------:R-:W-:-:S03]  /*05f0*/  @P0 IMAD R29, R21, 0x3, RZ ;  /* 0x00000003151d0824 */ /* 0x000fc600078e02ff */
[----:B------:R-:W-:Y:S02]  /*0600*/  @!P0 VIADD R2, R2, 0x2000 ;  /* 0x0000200002028836 */ /* 0x000fe40000000000 */
[----:B-1----:R-:W-:-:S03]  /*0610*/  @P0 IMAD.WIDE R4, R29, 0x4, R4 ;  /* 0x000000041d040825 */ /* 0x002fc600078e0204 */
[----:B0-----:R-:W-:-:S05]  /*0620*/  @!P0 LEA R3, R3, R2, 0x18 ;  /* 0x0000000203038211 */ /* 0x001fca00078ec0ff */
[----:B------:R-:W-:Y:S02]  /*0630*/  @!P0 IMAD R27, R22, 0xc, R3 ;  /* 0x0000000c161b8824 */ /* 0x000fe400078e0203 */
[----:B------:R-:W0:Y:S03]  /*0640*/  LDC.64 R2, c[0x0][0x3a0] ;  /* 0x0000e800ff027b82 */ /* 0x000e260000000a00 */
[----:B------:R-:W1:Y:S04]  /*0650*/  @!P0 LDS R24, [R27+0x4] ;  /* 0x000004001b188984 */ /* 0x000e680000000800 */
[----:B------:R-:W2:Y:S04]  /*0660*/  @!P0 LDS R25, [R27] ;  /* 0x000000001b198984 */ /* 0x000ea80000000800 */
[----:B------:R-:W3:Y:S01]  /*0670*/  @!P0 LDS R23, [R27+0x8] ;  /* 0x000008001b178984 */ /* 0x000ee20000000800 */
[----:B0-----:R-:W-:-:S05]  /*0680*/  IMAD.WIDE R2, R21, 0x4, R2 ;  /* 0x0000000415027825 */ /* 0x001fca00078e0202 */
[----:B------:R-:W4:Y:S04]  /*0690*/  LDG.E R26, desc[UR8][R2.64] ;  /* 0x00000008021a7981 */ /* 0x000f28000c1e1900 */
[----:B------:R-:W1:Y:S04]  /*06a0*/  @P0 LDG.E R24, desc[UR8][R4.64+0x4] ;  /* 0x0000040804180981 */ /* 0x000e68000c1e1900 */
[----:B------:R-:W2:Y:S04]  /*06b0*/  @P0 LDG.E R25, desc[UR8][R4.64] ;  /* 0x0000000804190981 */ /* 0x000ea8000c1e1900 */
[----:B------:R-:W3:Y:S01]  /*06c0*/  @P0 LDG.E R23, desc[UR8][R4.64+0x8] ;  /* 0x0000080804170981 */ /* 0x000ee2000c1e1900 */
[----:B------:R-:W-:-:S05]  /*06d0*/  IMAD.IADD R22, R6, 0x1, R22 ;  /* 0x0000000106167824 */ /* 0x000fca00078e0216 */
[----:B------:R-:W-:Y:S01]  /*06e0*/  ISETP.GE.AND P1, PT, R22, R15, PT ;  /* 0x0000000f1600720c */ /* 0x000fe20003f26270 */
[----:B-1---5:R-:W-:Y:S01]  /*06f0*/  FADD R24, -R19, R24 ;  /* 0x0000001813187221 */ /* 0x022fe20000000100 */
[----:B--2---:R-:W-:-:S03]  /*0700*/  FADD R25, -R18, R25 ;  /* 0x0000001912197221 */ /* 0x004fc60000000100 */
[----:B------:R-:W-:Y:S01]  /*0710*/  FMUL R24, R24, R24 ;  /* 0x0000001818187220 */ /* 0x000fe20000400000 */
[----:B---3--:R-:W-:-:S03]  /*0720*/  FADD R23, -R20, R23 ;  /* 0x0000001714177221 */ /* 0x008fc60000000100 */
[----:B------:R-:W-:-:S04]  /*0730*/  FFMA R24, R25, R25, R24 ;  /* 0x0000001919187223 */ /* 0x000fc80000000018 */
[----:B------:R-:W-:-:S05]  /*0740*/  FFMA R23, R23, R23, R24 ;  /* 0x0000001717177223 */ /* 0x000fca0000000018 */
[----:B----4-:R-:W-:-:S04]  /*0750*/  FMNMX R23, R26, R23, PT ;  /* 0x000000171a177209 */ /* 0x010fc80003800000 */
[----:B------:R-:W-:-:S13]  /*0760*/  FSETP.NEU.AND P0, PT, R23, R26, PT ;  /* 0x0000001a1700720b */ /* 0x000fda0003f0d000 */
[----:B------:R1:W-:Y:S01]  /*0770*/  @P0 STG.E desc[UR8][R2.64], R23 ;  /* 0x0000001702000986 */ /* 0x0003e2000c101908 */
[----:B------:R-:W-:-:S04]  /*0780*/  FSETP.GT.AND P0, PT, R23, R16, PT ;  /* 0x000000101700720b */ /* 0x000fc80003f04000 */
[----:B------:R-:W-:Y:S02]  /*0790*/  SEL R14, R21, R14, P0 ;  /* 0x0000000e150e7207 */ /* 0x000fe40000000000 */
[----:B------:R-:W-:Y:S01]  /*07a0*/  FSEL R16, R23, R16, P0 ;  /* 0x0000001017107208 */ /* 0x000fe20000000000 */
[----:B------:R-:W-:Y:S06]  /*07b0*/  @!P1 BRA `(.L_x_9) ;  /* 0xfffffffc00789947 */ /* 0x000fec000383ffff */
.L_x_8:
[----:B------:R-:W-:Y:S05]  /*07c0*/  BSYNC.RECONVERGENT B0 ;  /* 0x0000000000007941 */ /* 0x000fea0003800200 */
.L_x_7:
[----:B------:R-:W0:Y:S01]  /*07d0*/  S2UR UR5, SR_CgaCtaId ;  /* 0x00000000000579c3 */ /* 0x000e220000008800 */
[----:B------:R-:W-:Y:S01]  /*07e0*/  UMOV UR4, 0x400 ;  /* 0x0000040000047882 */ /* 0x000fe20000000000 */
[----:B------:R-:W-:Y:S01]  /*07f0*/  ISETP.GE.U32.AND P0, PT, R6, 0x2, PT ;  /* 0x000000020600780c */ /* 0x000fe20003f06070 */
[----:B0-----:R-:W-:-:S06]  /*0800*/  ULEA UR4, UR5, UR4, 0x18 ;  /* 0x0000000405047291 */ /* 0x001fcc000f8ec0ff */
[----:B-1----:R-:W-:-:S05]  /*0810*/  LEA R3, R0, UR4, 0x2 ;  /* 0x0000000400037c11 */ /* 0x002fca000f8e10ff */
[----:B------:R0:W-:Y:S04]  /*0820*/  STS [R3], R16 ;  /* 0x0000001003007388 */ /* 0x0001e80000000800 */
[----:B------:R0:W-:Y:S01]  /*0830*/  STS [R11], R14 ;  /* 0x0000000e0b007388 */ /* 0x0001e20000000800 */
[----:B------:R-:W-:Y:S05]  /*0840*/  @!P0 BRA `(.L_x_10) ;  /* 0x0000000000788947 */ /* 0x000fea0003800000 */
[----:B0-----:R-:W-:Y:S01]  /*0850*/  IMAD.MOV.U32 R3, RZ, RZ, RZ ;  /* 0x000000ffff037224 */ /* 0x001fe200078e00ff */
[----:B------:R-:W-:-:S07]  /*0860*/  MOV R2, 0x2 ;  /* 0x0000000200027802 */ /* 0x000fce0000000f00 */
.L_x_13:
[----:B------:R-:W-:Y:S01]  /*0870*/  IMAD.MOV.U32 R21, RZ, RZ, R3 ;  /* 0x000000ffff157224 */ /* 0x000fe200078e0003 */
[----:B------:R-:W-:Y:S01]  /*0880*/  BAR.SYNC.DEFER_BLOCKING 0x0 ;  /* 0x0000000000007b1d */ /* 0x000fe20000010000 */
[----:B------:R-:W-:-:S03]  /*0890*/  VIADD R3, R3, 0x1 ;  /* 0x0000000103037836 */ /* 0x000fc60000000000 */
[----:B0-----:R-:W-:Y:S02]  /*08a0*/  SHF.L.U32 R19, R2, R21, RZ ;  /* 0x0000001502137219 */ /* 0x001fe400000006ff */
[----:B------:R-:W-:Y:S01]  /*08b0*/  SHF.R.U32.HI R5, RZ, R3, R6 ;  /* 0x00000003ff057219 */ /* 0x000fe20000011606 */
[----:B------:R-:W-:Y:S01]  /*08c0*/  BSSY.RECONVERGENT B0, `(.L_x_11) ;  /* 0x0000015000007945 */ /* 0x000fe20003800200 */
[----:B------:R-:W-:Y:S02]  /*08d0*/  ISETP.GE.U32.AND P1, PT, R19, R6, PT ;  /* 0x000000061300720c */ /* 0x000fe40003f26070 */
[----:B------:R-:W-:-:S13]  /*08e0*/  ISETP.GE.U32.AND P0, PT, R0, R5, PT ;  /* 0x000000050000720c */ /* 0x000fda0003f06070 */
[----:B------:R-:W-:Y:S05]  /*08f0*/  @P0 BRA `(.L_x_12) ;  /* 0x0000000000440947 */ /* 0x000fea0003800000 */
[----:B------:R-:W0:Y:S01]  /*0900*/  S2R R23, SR_CgaCtaId ;  /* 0x0000000000177919 */ /* 0x000e220000008800 */
[----:B------:R-:W-:Y:S02]  /*0910*/  MOV R18, 0x400 ;  /* 0x0000040000127802 */ /* 0x000fe40000000f00 */
[-C--:B------:R-:W-:Y:S02]  /*0920*/  SHF.L.U32 R14, R9, R21.reuse, RZ ;  /* 0x00000015090e7219 */ /* 0x080fe400000006ff */
[----:B------:R-:W-:Y:S02]  /*0930*/  SHF.L.U32 R19, R8, R21, RZ ;  /* 0x0000001508137219 */ /* 0x000fe400000006ff */
[----:B0-----:R-:W-:-:S04]  /*0940*/  LEA R16, R23, R18, 0x18 ;  /* 0x0000001217107211 */ /* 0x001fc800078ec0ff */
[----:B------:R-:W-:Y:S01]  /*0950*/  LEA R5, R14, R16, 0x2 ;  /* 0x000000100e057211 */ /* 0x000fe200078e10ff */
[----:B------:R-:W-:-:S05]  /*0960*/  IMAD R16, R19, 0x4, R16 ;  /* 0x0000000413107824 */ /* 0x000fca00078e0210 */
[----:B------:R-:W-:Y:S04]  /*0970*/  LDS R5, [R5] ;  /* 0x0000000005057984 */ /* 0x000fe80000000800 */
[----:B------:R-:W0:Y:S02]  /*0980*/  LDS R4, [R16] ;  /* 0x0000000010047984 */ /* 0x000e240000000800 */
[----:B0-----:R-:W-:-:S13]  /*0990*/  FSETP.GEU.AND P0, PT, R4, R5, PT ;  /* 0x000000050400720b */ /* 0x001fda0003f0e000 */
[----:B------:R-:W-:Y:S01]  /*09a0*/  @!P0 VIADD R18, R18, 0x1000 ;  /* 0x0000100012128836 */ /* 0x000fe20000000000 */
[----:B------:R-:W-:Y:S04]  /*09b0*/  @!P0 STS [R16], R5 ;  /* 0x0000000510008388 */ /* 0x000fe80000000800 */
[----:B------:R-:W-:-:S04]  /*09c0*/  @!P0 LEA R18, R23, R18, 0x18 ;  /* 0x0000001217128211 */ /* 0x000fc800078ec0ff */
[----:B------:R-:W-:Y:S01]  /*09d0*/  @!P0 LEA R4, R14, R18, 0x2 ;  /* 0x000000120e048211 */ /* 0x000fe200078e10ff */
[----:B------:R-:W-:-:S05]  /*09e0*/  @!P0 IMAD R19, R19, 0x4, R18 ;  /* 0x0000000413138824 */ /* 0x000fca00078e0212 */
[----:B------:R-:W0:Y:S04]  /*09f0*/  @!P0 LDS R4, [R4] ;  /* 0x0000000004048984 */ /* 0x000e280000000800 */
[----:B0-----:R0:W-:Y:S02]  /*0a00*/  @!P0 STS [R19], R4 ;  /* 0x0000000413008388 */ /* 0x0011e40000000800 */
.L_x_12:
[----:B------:R-:W-:Y:S05]  /*0a10*/  BSYNC.RECONVERGENT B0 ;  /* 0x0000000000007941 */ /* 0x000fea0003800200 */
.L_x_11:
[----:B------:R-:W-:Y:S05]  /*0a20*/  @!P1 BRA `(.L_x_13) ;  /* 0xfffffffc00909947 */ /* 0x000fea000383ffff */
.L_x_10:
[----:B------:R-:W1:Y:S08]  /*0a30*/  S2UR UR5, SR_CgaCtaId ;  /* 0x00000000000579c3 */ /* 0x000e700000008800 */
[----:B------:R-:W-:Y:S01]  /*0a40*/  BAR.SYNC.DEFER_BLOCKING 0x0 ;  /* 0x0000000000007b1d */ /* 0x000fe20000010000 */
[----:B------:R-:W-:-:S05]  /*0a50*/  ISETP.NE.AND P0, PT, R0, RZ, PT ;  /* 0x000000ff0000720c */ /* 0x000fca0003f05270 */
[----:B------:R-:W-:-:S08]  /*0a60*/  UMOV UR4, 0x400 ;  /* 0x0000040000047882 */ /* 0x000fd00000000000 */
[----:B0-----:R-:W0:Y:S01]  /*0a70*/  @!P0 LDC.64 R2, c[0x0][0x3a8] ;  /* 0x0000ea00ff028b82 */ /* 0x001e220000000a00 */
[----:B------:R-:W-:Y:S01]  /*0a80*/  @!P0 VIADD R19, R12, UR6 ;  /* 0x000000060c138c36 */ /* 0x000fe20008000000 */
[----:B------:R-:W-:Y:S02]  /*0a90*/  UIADD3 UR6, UPT, UPT, UR6, 0x1, URZ ;  /* 0x0000000106067890 */ /* 0x000fe4000fffe0ff */
[----:B-1----:R-:W-:-:S09]  /*0aa0*/  ULEA UR4, UR5, UR4, 0x18 ;  /* 0x0000000405047291 */ /* 0x002fd2000f8ec0ff */
[----:B------:R-:W1:Y:S01]  /*0ab0*/  LDS R5, [UR4+0x1000] ;  /* 0x00100004ff057984 */ /* 0x000e620008000800 */
[----:B0-----:R-:W-:-:S05]  /*0ac0*/  @!P0 IMAD.WIDE R2, R19, 0x4, R2 ;  /* 0x0000000413028825 */ /* 0x001fca00078e0202 */
[----:B-1----:R2:W-:Y:S01]  /*0ad0*/  @!P0 STG.E desc[UR8][R2.64], R5 ;  /* 0x0000000502008986 */ /* 0x0025e2000c101908 */
[----:B------:R-:W-:-:S13]  /*0ae0*/  ISETP.NE.AND P0, PT, R17, UR6, PT ;  /* 0x0000000611007c0c */ /* 0x000fda000bf05270 */
[----:B--2---:R-:W-:Y:S05]  /*0af0*/  @P0 BRA `(.L_x_14) ;  /* 0xfffffff800700947 */ /* 0x004fea000383ffff */
.L_x_6:
[----:B------:R-:W2:Y:S01]  /*0b00*/  LDCU UR4, c[0x0][0x380] ;  /* 0x00007000ff0477ac */ /* 0x000ea20008000800 */
[----:B----4-:R-:W-:-:S04]  /*0b10*/  IADD3 R10, PT, PT, R7, R10, RZ ;  /* 0x0000000a070a7210 */ /* 0x010fc80007ffe0ff */
[----:B--2---:R-:W-:-:S13]  /*0b20*/  ISETP.GE.AND P0, PT, R10, UR4, PT ;  /* 0x000000040a007c0c */ /* 0x004fda000bf06270 */
[----:B------:R-:W-:Y:S05]  /*0b30*/  @!P0 BRA `(.L_x_15) ;  /* 0xfffffff400748947 */ /* 0x000fea000383ffff */
[----:B------:R-:W-:Y:S05]  /*0b40*/  EXIT ;  /* 0x000000000000794d */ /* 0x000fea0003800000 */
.L_x_16:
[----:B------:R-:W-:-:S00]  /*0b50*/  BRA `(.L_x_16) ;  /* 0xfffffffc00fc7947 */ /* 0x000fc0000383ffff */
[----:B------:R-:W-:-:S00]  /*0b60*/  NOP ;  /* 0x0000000000007918 */ /* 0x000fc00000000000 */
        /* <DEDUP_REMOVED lines=9> */
.L_x_17:


//--------------------- .nv.shared._Z21farthest_point_sampleiiPKiS0_PKfPfPi --------------------------
	.section	.nv.shared._Z21farthest_point_sampleiiPKiS0_PKfPfPi,"aw",@nobits
	.sectionflags	@""
	.align	4
.nv.shared._Z21farthest_point_sampleiiPKiS0_PKfPfPi:
	.zero		46080


//--------------------- .nv.shared.reserved.0     --------------------------
	.section	.nv.shared.reserved.0,"aw",@nobits
	.weak		__nv_reservedSMEM_offset_0_alias
	.size		__nv_reservedSMEM_offset_0_alias, 0, 64
	.other		__nv_reservedSMEM_offset_0_alias,@"STO_CUDA_RESERVED_SHARED STV_DEFAULT"
__nv_reservedSMEM_offset_0_alias:
	.zero		0
	.zero		64


//--------------------- .nv.constant0._Z21farthest_point_sampleiiPKiS0_PKfPfPi --------------------------
	.section	.nv.constant0._Z21farthest_point_sampleiiPKiS0_PKfPfPi,"a",@progbits
	.sectionflags	@""
	.align	4
.nv.constant0._Z21farthest_point_sampleiiPKiS0_PKfPfPi:
	.zero		944


//--------------------- SYMBOLS --------------------------

	.type		.nv.reservedSmem.offset0,@object
	.size		.nv.reservedSmem.offset0,0x4
	.type		.nv.reservedSmem.cap,@object
	.size		.nv.reservedSmem.cap,0x4
